	.headerflags	@"EF_CUDA_TEXMODE_UNIFIED EF_CUDA_64BIT_ADDRESS EF_CUDA_ACCELERATORS EF_CUDA_SM90 EF_CUDA_VIRTUAL_SM(EF_CUDA_SM90)"
	.elftype	@"ET_EXEC"


//--------------------- .nv.info                  --------------------------
	.section	.nv.info,"",@"SHT_CUDA_INFO"
	.align	4


	//----- nvinfo : EIATTR_REGCOUNT
	.align		4
        /*0000*/ 	.byte	0x04, 0x2f
        /*0002*/ 	.short	(.L_3 - .L_2)
	.align		4
.L_2:
        /*0004*/ 	.word	index@(triton_poi_fused__native_batch_norm_legit_no_training_add_16)
        /*0008*/ 	.word	0x0000001e


	//----- nvinfo : EIATTR_MIN_STACK_SIZE
	.align		4
.L_3:
        /*000c*/ 	.byte	0x04, 0x12
        /*000e*/ 	.short	(.L_5 - .L_4)
	.align		4
.L_4:
        /*0010*/ 	.word	index@(triton_poi_fused__native_batch_norm_legit_no_training_add_16)
        /*0014*/ 	.word	0x00000000


	//----- nvinfo : EIATTR_FRAME_SIZE
	.align		4
.L_5:
        /*0018*/ 	.byte	0x04, 0x11
        /*001a*/ 	.short	(.L_7 - .L_6)
	.align		4
.L_6:
        /*001c*/ 	.word	index@(triton_poi_fused__native_batch_norm_legit_no_training_add_16)
        /*0020*/ 	.word	0x00000000


	//----- nvinfo : EIATTR_MIN_STACK_SIZE
	.align		4
.L_7:
        /*0024*/ 	.byte	0x04, 0x12
        /*0026*/ 	.short	(.L_9 - .L_8)
	.align		4
.L_8:
        /*0028*/ 	.word	index@(triton_poi_fused__native_batch_norm_legit_no_training_add_16)
        /*002c*/ 	.word	0x00000000
.L_9:


//--------------------- .nv.info.triton_poi_fused__native_batch_norm_legit_no_training_add_16 --------------------------
	.section	.nv.info.triton_poi_fused__native_batch_norm_legit_no_training_add_16,"",@"SHT_CUDA_INFO"
	.sectionflags	@""
	.align	4


	//----- nvinfo : EIATTR_CUDA_API_VERSION
	.align		4
        /*0000*/ 	.byte	0x04, 0x37
        /*0002*/ 	.short	(.L_11 - .L_10)
.L_10:
        /*0004*/ 	.word	0x0000007c


	//----- nvinfo : EIATTR_KPARAM_INFO
	.align		4
.L_11:
        /*0008*/ 	.byte	0x04, 0x17
        /*000a*/ 	.short	(.L_13 - .L_12)
.L_12:
        /*000c*/ 	.word	0x00000000
        /*0010*/ 	.short	0x0008
        /*0012*/ 	.short	0x003c
        /*0014*/ 	.byte	0x00, 0xf0, 0x11, 0x00


	//----- nvinfo : EIATTR_KPARAM_INFO
	.align		4
.L_13:
        /*0018*/ 	.byte	0x04, 0x17
        /*001a*/ 	.short	(.L_15 - .L_14)
.L_14:
        /*001c*/ 	.word	0x00000000
        /*0020*/ 	.short	0x0007
        /*0022*/ 	.short	0x0038
        /*0024*/ 	.byte	0x00, 0xf0, 0x11, 0x00


	//----- nvinfo : EIATTR_KPARAM_INFO
	.align		4
.L_15:
        /*0028*/ 	.byte	0x04, 0x17
        /*002a*/ 	.short	(.L_17 - .L_16)
.L_16:
        /*002c*/ 	.word	0x00000000
        /*0030*/ 	.short	0x0006
        /*0032*/ 	.short	0x0030
        /*0034*/ 	.byte	0x00, 0xf4, 0x21, 0x00


	//----- nvinfo : EIATTR_KPARAM_INFO
	.align		4
.L_17:
        /*0038*/ 	.byte	0x04, 0x17
        /*003a*/ 	.short	(.L_19 - .L_18)
.L_18:
        /*003c*/ 	.word	0x00000000
        /*0040*/ 	.short	0x0005
        /*0042*/ 	.short	0x0028
        /*0044*/ 	.byte	0x00, 0xf4, 0x21, 0x00


	//----- nvinfo : EIATTR_KPARAM_INFO
	.align		4
.L_19:
        /*0048*/ 	.byte	0x04, 0x17
        /*004a*/ 	.short	(.L_21 - .L_20)
.L_20:
        /*004c*/ 	.word	0x00000000
        /*0050*/ 	.short	0x0004
        /*0052*/ 	.short	0x0020
        /*0054*/ 	.byte	0x00, 0xf4, 0x21, 0x00


	//----- nvinfo : EIATTR_KPARAM_INFO
	.align		4
.L_21:
        /*0058*/ 	.byte	0x04, 0x17
        /*005a*/ 	.short	(.L_23 - .L_22)
.L_22:
        /*005c*/ 	.word	0x00000000
        /*0060*/ 	.short	0x0003
        /*0062*/ 	.short	0x0018
        /*0064*/ 	.byte	0x00, 0xf4, 0x21, 0x00


	//----- nvinfo : EIATTR_KPARAM_INFO
	.align		4
.L_23:
        /*0068*/ 	.byte	0x04, 0x17
        /*006a*/ 	.short	(.L_25 - .L_24)
.L_24:
        /*006c*/ 	.word	0x00000000
        /*0070*/ 	.short	0x0002
        /*0072*/ 	.short	0x0010
        /*0074*/ 	.byte	0x00, 0xf4, 0x21, 0x00


	//----- nvinfo : EIATTR_KPARAM_INFO
	.align		4
.L_25:
        /*0078*/ 	.byte	0x04, 0x17
        /*007a*/ 	.short	(.L_27 - .L_26)
.L_26:
        /*007c*/ 	.word	0x00000000
        /*0080*/ 	.short	0x0001
        /*0082*/ 	.short	0x0008
        /*0084*/ 	.byte	0x00, 0xf4, 0x21, 0x00


	//----- nvinfo : EIATTR_KPARAM_INFO
	.align		4
.L_27:
        /*0088*/ 	.byte	0x04, 0x17
        /*008a*/ 	.short	(.L_29 - .L_28)
.L_28:
        /*008c*/ 	.word	0x00000000
        /*0090*/ 	.short	0x0000
        /*0092*/ 	.short	0x0000
        /*0094*/ 	.byte	0x00, 0xf4, 0x21, 0x00


	//----- nvinfo : EIATTR_SPARSE_MMA_MASK
	.align		4
.L_29:
        /*0098*/ 	.byte	0x03, 0x50
        /*009a*/ 	.short	0x0000


	//----- nvinfo : EIATTR_MAXREG_COUNT
	.align		4
        /*009c*/ 	.byte	0x03, 0x1b
        /*009e*/ 	.short	0x00ff


	//----- nvinfo : EIATTR_EXIT_INSTR_OFFSETS
	.align		4
        /*00a0*/ 	.byte	0x04, 0x1c
        /*00a2*/ 	.short	(.L_31 - .L_30)


	//   ....[0]....
.L_30:
        /*00a4*/ 	.word	0x000005c0


	//   ....[1]....
        /*00a8*/ 	.word	0x00000690


	//----- nvinfo : EIATTR_REQNTID
	.align		4
.L_31:
        /*00ac*/ 	.byte	0x04, 0x10
        /*00ae*/ 	.short	(.L_33 - .L_32)
.L_32:
        /*00b0*/ 	.word	0x00000080
        /*00b4*/ 	.word	0x00000001
        /*00b8*/ 	.word	0x00000001


	//----- nvinfo : EIATTR_CBANK_PARAM_SIZE
	.align		4
.L_33:
        /*00bc*/ 	.byte	0x03, 0x19
        /*00be*/ 	.short	0x0040


	//----- nvinfo : EIATTR_PARAM_CBANK
	.align		4
        /*00c0*/ 	.byte	0x04, 0x0a
        /*00c2*/ 	.short	(.L_35 - .L_34)
	.align		4
.L_34:
        /*00c4*/ 	.word	index@(.nv.constant0.triton_poi_fused__native_batch_norm_legit_no_training_add_16)
        /*00c8*/ 	.short	0x0210
        /*00ca*/ 	.short	0x0040


	//----- nvinfo : EIATTR_SW_WAR
	.align		4
.L_35:
        /*00cc*/ 	.byte	0x04, 0x36
        /*00ce*/ 	.short	(.L_37 - .L_36)
.L_36:
        /*00d0*/ 	.word	0x00000008
.L_37:


//--------------------- .nv.callgraph             --------------------------
	.section	.nv.callgraph,"",@"SHT_CUDA_CALLGRAPH"
	.align	4
	.sectionentsize	8
	.align		4
        /*0000*/ 	.word	0x00000000
	.align		4
        /*0004*/ 	.word	0xffffffff
	.align		4
        /*0008*/ 	.word	0x00000000
	.align		4
        /*000c*/ 	.word	0xfffffffe
	.align		4
        /*0010*/ 	.word	0x00000000
	.align		4
        /*0014*/ 	.word	0xfffffffd
	.align		4
        /*0018*/ 	.word	0x00000000
	.align		4
        /*001c*/ 	.word	0xfffffffc


//--------------------- .nv.constant4             --------------------------
	.section	.nv.constant4,"a",@progbits
	.align	8
	.align		8
.nv.constant4:
        /*0000*/ 	.dword	_$_str
	.align		8
        /*0008*/ 	.dword	_$_str_$_2


//--------------------- .text.triton_poi_fused__native_batch_norm_legit_no_training_add_16 --------------------------
	.section	.text.triton_poi_fused__native_batch_norm_legit_no_training_add_16,"ax",@progbits
	.sectionflags	@"SHF_BARRIERS=1"
	.align	128
        .global         triton_poi_fused__native_batch_norm_legit_no_training_add_16
        .type           triton_poi_fused__native_batch_norm_legit_no_training_add_16,@function
        .size           triton_poi_fused__native_batch_norm_legit_no_training_add_16,(.L_x_1 - triton_poi_fused__native_batch_norm_legit_no_training_add_16)
        .other          triton_poi_fused__native_batch_norm_legit_no_training_add_16,@"STO_CUDA_ENTRY STV_DEFAULT"
triton_poi_fused__native_batch_norm_legit_no_training_add_16:
.text.triton_poi_fused__native_batch_norm_legit_no_training_add_16:
[----:B------:R-:W0:Y:S01]  /*0000*/  LDC R1, c[0x0][0x28] ;  /* 0x00000a00ff017b82 */ /* 0x000e220000000800 */
[----:B------:R-:W1:Y:S07]  /*0010*/  S2R R0, SR_TID.X ;  /* 0x0000000000007919 */ /* 0x000e6e0000002100 */
[----:B------:R-:W2:Y:S01]  /*0020*/  S2UR UR4, SR_CTAID.X ;  /* 0x00000000000479c3 */ /* 0x000ea20000002500 */
[----:B------:R-:W-:Y:S01]  /*0030*/  CS2R R6, SRZ ;  /* 0x0000000000067805 */ /* 0x000fe2000001ff00 */
[----:B------:R-:W-:Y:S01]  /*0040*/  ULDC.64 UR8, c[0x0][0x208] ;  /* 0x0000820000087ab9 */ /* 0x000fe20000000a00 */
[----:B------:R-:W3:Y:S05]  /*0050*/  S2R R13, SR_CTAID.Y ;  /* 0x00000000000d7919 */ /* 0x000eea0000002600 */
[----:B------:R-:W4:Y:S08]  /*0060*/  LDC.64 R2, c[0x0][0x228] ;  /* 0x00008a00ff027b82 */ /* 0x000f300000000a00 */
[----:B------:R-:W5:Y:S01]  /*0070*/  LDC.64 R22, c[0x0][0x218] ;  /* 0x00008600ff167b82 */ /* 0x000f620000000a00 */
[----:B--2---:R-:W-:-:S07]  /*0080*/  USHF.L.U32 UR4, UR4, 0x2, URZ ;  /* 0x0000000204047899 */ /* 0x004fce000800063f */
[----:B------:R-:W2:Y:S01]  /*0090*/  LDC.64 R10, c[0x0][0x220] ;  /* 0x00008800ff0a7b82 */ /* 0x000ea20000000a00 */
[----:B-1----:R-:W-:-:S07]  /*00a0*/  LOP3.LUT R12, R0, 0x1, RZ, 0xc0, !PT ;  /* 0x00000001000c7812 */ /* 0x002fce00078ec0ff */
[----:B------:R-:W1:Y:S01]  /*00b0*/  LDC.64 R18, c[0x0][0x230] ;  /* 0x00008c00ff127b82 */ /* 0x000e620000000a00 */
[----:B------:R-:W-:-:S04]  /*00c0*/  LEA R21, R12, UR4, 0x1 ;  /* 0x000000040c157c11 */ /* 0x000fc8000f8e08ff */
[C---:B------:R-:W-:Y:S01]  /*00d0*/  ISETP.GE.AND P1, PT, R21.reuse, 0x40, PT ;  /* 0x000000401500780c */ /* 0x040fe20003f26270 */
[----:B----4-:R-:W-:Y:S02]  /*00e0*/  IMAD.WIDE R2, R21, 0x4, R2 ;  /* 0x0000000415027825 */ /* 0x010fe400078e0202 */
[----:B------:R-:W4:Y:S08]  /*00f0*/  LDC.64 R16, c[0x0][0x238] ;  /* 0x00008e00ff107b82 */ /* 0x000f300000000a00 */
[----:B------:R-:W4:Y:S02]  /*0100*/  LDC.64 R8, c[0x0][0x210] ;  /* 0x00008400ff087b82 */ /* 0x000f240000000a00 */
[----:B------:R2:W4:Y:S01]  /*0110*/  @!P1 LDG.E.EL.64 R6, desc[UR8][R2.64] ;  /* 0x0000000802069981 */ /* 0x000522000c2e1b00 */
[----:B------:R-:W-:Y:S01]  /*0120*/  SHF.R.U32.HI R14, RZ, 0x1, R0 ;  /* 0x00000001ff0e7819 */ /* 0x000fe20000011600 */
[----:B---3--:R-:W-:-:S02]  /*0130*/  IMAD.SHL.U32 R13, R13, 0x40, RZ ;  /* 0x000000400d0d7824 */ /* 0x008fc400078e00ff */
[----:B--2---:R-:W-:Y:S01]  /*0140*/  IMAD.WIDE R26, R21, 0x4, R10 ;  /* 0x00000004151a7825 */ /* 0x004fe200078e020a */
[----:B------:R-:W-:-:S04]  /*0150*/  SGXT.U32 R14, R14, 0x6 ;  /* 0x000000060e0e781a */ /* 0x000fc80000000000 */
[----:B------:R-:W-:Y:S02]  /*0160*/  LOP3.LUT R4, R13, R14, RZ, 0xfc, !PT ;  /* 0x0000000e0d047212 */ /* 0x000fe400078efcff */
[----:B------:R-:W-:Y:S02]  /*0170*/  CS2R R2, SRZ ;  /* 0x0000000000027805 */ /* 0x000fe4000001ff00 */
[C---:B------:R-:W-:Y:S01]  /*0180*/  ISETP.LT.AND P0, PT, R4.reuse, 0x40, !P1 ;  /* 0x000000400400780c */ /* 0x040fe20004f01270 */
[----:B------:R-:W-:Y:S01]  /*0190*/  IMAD R15, R4, 0x40, R21 ;  /* 0x00000040040f7824 */ /* 0x000fe200078e0215 */
[----:B------:R-:W-:Y:S02]  /*01a0*/  CS2R R4, SRZ ;  /* 0x0000000000047805 */ /* 0x000fe4000001ff00 */
[----:B------:R-:W2:Y:S01]  /*01b0*/  @!P1 LDG.E.EL.64 R2, desc[UR8][R26.64] ;  /* 0x000000081a029981 */ /* 0x000ea2000c2e1b00 */
[----:B-----5:R-:W-:-:S08]  /*01c0*/  IMAD.WIDE R22, R15, 0x4, R22 ;  /* 0x000000040f167825 */ /* 0x020fd000078e0216 */
[----:B------:R3:W2:Y:S01]  /*01d0*/  @P0 LDG.E.64 R4, desc[UR8][R22.64] ;  /* 0x0000000816040981 */ /* 0x0006a2000c1e1b00 */
[----:B-1----:R-:W-:Y:S01]  /*01e0*/  IMAD.WIDE R18, R21, 0x4, R18 ;  /* 0x0000000415127825 */ /* 0x002fe200078e0212 */
[----:B------:R-:W-:-:S03]  /*01f0*/  CS2R R10, SRZ ;  /* 0x00000000000a7805 */ /* 0x000fc6000001ff00 */
[----:B----4-:R-:W-:Y:S01]  /*0200*/  IMAD.WIDE R20, R21, 0x4, R16 ;  /* 0x0000000415147825 */ /* 0x010fe200078e0210 */
[----:B------:R-:W-:Y:S02]  /*0210*/  CS2R R16, SRZ ;  /* 0x0000000000107805 */ /* 0x000fe4000001ff00 */
[----:B------:R-:W4:Y:S01]  /*0220*/  @!P1 LDG.E.EL.64 R10, desc[UR8][R18.64] ;  /* 0x00000008120a9981 */ /* 0x000f22000c2e1b00 */
[----:B0-----:R-:W-:Y:S01]  /*0230*/  IMAD.WIDE R24, R15, 0x4, R8 ;  /* 0x000000040f187825 */ /* 0x001fe200078e0208 */
[----:B------:R-:W-:Y:S02]  /*0240*/  CS2R R8, SRZ ;  /* 0x0000000000087805 */ /* 0x000fe4000001ff00 */
[----:B------:R-:W4:Y:S04]  /*0250*/  @!P1 LDG.E.EL.64 R16, desc[UR8][R20.64] ;  /* 0x0000000814109981 */ /* 0x000f28000c2e1b00 */
[----:B------:R-:W5:Y:S01]  /*0260*/  @P0 LDG.E.64 R8, desc[UR8][R24.64] ;  /* 0x0000000818080981 */ /* 0x000f62000c1e1b00 */
[----:B------:R-:W0:Y:S01]  /*0270*/  S2UR UR6, SR_CgaCtaId ;  /* 0x00000000000679c3 */ /* 0x000e220000008800 */
[----:B------:R-:W-:-:S02]  /*0280*/  UMOV UR5, 0x400 ;  /* 0x0000040000057882 */ /* 0x000fc40000000000 */
[----:B0-----:R-:W-:Y:S01]  /*0290*/  UPRMT UR5, UR6, 0x654, UR5 ;  /* 0x0000065406057896 */ /* 0x001fe20008000005 */
[----:B------:R-:W-:Y:S01]  /*02a0*/  FADD R6, R6, 9.9999997473787516356e-06 ;  /* 0x3727c5ac06067421 */ /* 0x000fe20000000000 */
[----:B------:R-:W-:-:S03]  /*02b0*/  FADD R7, R7, 9.9999997473787516356e-06 ;  /* 0x3727c5ac07077421 */ /* 0x000fc60000000000 */
[----:B------:R-:W0:Y:S08]  /*02c0*/  MUFU.SQRT R15, R6 ;  /* 0x00000006000f7308 */ /* 0x000e300000002000 */
[----:B---3--:R-:W1:Y:S01]  /*02d0*/  MUFU.SQRT R22, R7 ;  /* 0x0000000700167308 */ /* 0x008e620000002000 */
[C---:B0-----:R-:W-:Y:S02]  /*02e0*/  FSETP.GT.AND P0, PT, R15.reuse, 8.50705917302346158658e+37, PT ;  /* 0x7e8000000f00780b */ /* 0x041fe40003f04000 */
[----:B------:R-:W-:-:S02]  /*02f0*/  FSETP.GEU.AND P2, PT, R15, 1.175494350822287508e-38, PT ;  /* 0x008000000f00780b */ /* 0x000fc40003f4e000 */
[C---:B-1----:R-:W-:Y:S02]  /*0300*/  FSETP.GT.AND P1, PT, R22.reuse, 8.50705917302346158658e+37, PT ;  /* 0x7e8000001600780b */ /* 0x042fe40003f24000 */
[----:B------:R-:W-:-:S07]  /*0310*/  FSETP.GEU.AND P3, PT, R22, 1.175494350822287508e-38, PT ;  /* 0x008000001600780b */ /* 0x000fce0003f6e000 */
[----:B------:R-:W-:-:S04]  /*0320*/  @P0 FMUL R15, R15, 0.25 ;  /* 0x3e8000000f0f0820 */ /* 0x000fc80000400000 */
[----:B------:R-:W-:Y:S01]  /*0330*/  @!P2 FMUL R15, R15, 16777216 ;  /* 0x4b8000000f0fa820 */ /* 0x000fe20000400000 */
[----:B------:R-:W-:-:S04]  /*0340*/  @P1 FMUL R22, R22, 0.25 ;  /* 0x3e80000016161820 */ /* 0x000fc80000400000 */
[----:B------:R-:W-:Y:S01]  /*0350*/  @!P3 FMUL R22, R22, 16777216 ;  /* 0x4b8000001616b820 */ /* 0x000fe20000400000 */
[----:B------:R-:W0:Y:S01]  /*0360*/  MUFU.RCP R15, R15 ;  /* 0x0000000f000f7308 */ /* 0x000e220000001000 */
[----:B------:R-:W-:Y:S02]  /*0370*/  IMAD.SHL.U32 R6, R0, 0x2, RZ ;  /* 0x0000000200067824 */ /* 0x000fe400078e00ff */
[----:B------:R-:W-:-:S05]  /*0380*/  IMAD.MOV.U32 R7, RZ, RZ, 0x3e800000 ;  /* 0x3e800000ff077424 */ /* 0x000fca00078e00ff */
[----:B------:R-:W1:Y:S01]  /*0390*/  MUFU.RCP R22, R22 ;  /* 0x0000001600167308 */ /* 0x000e620000001000 */
[----:B------:R-:W-:Y:S01]  /*03a0*/  LOP3.LUT R13, R13, 0x3e, R6, 0xf8, !PT ;  /* 0x0000003e0d0d7812 */ /* 0x000fe200078ef806 */
[----:B--2---:R-:W-:Y:S01]  /*03b0*/  FADD R3, -R3, R5 ;  /* 0x0000000503037221 */ /* 0x004fe20000000100 */
[C---:B------:R-:W-:Y:S02]  /*03c0*/  FSEL R6, R7.reuse, 1, P0 ;  /* 0x3f80000007067808 */ /* 0x040fe40000000000 */
[----:B------:R-:W-:-:S03]  /*03d0*/  FSEL R5, R7, 1, P1 ;  /* 0x3f80000007057808 */ /* 0x000fc60000800000 */
[----:B------:R-:W-:Y:S02]  /*03e0*/  @!P2 FMUL R6, R6, 16777216 ;  /* 0x4b8000000606a820 */ /* 0x000fe40000400000 */
[----:B------:R-:W-:Y:S01]  /*03f0*/  @!P3 FMUL R5, R5, 16777216 ;  /* 0x4b8000000505b820 */ /* 0x000fe20000400000 */
[----:B------:R-:W-:Y:S01]  /*0400*/  FADD R4, -R2, R4 ;  /* 0x0000000402047221 */ /* 0x000fe20000000100 */
[----:B0-----:R-:W-:Y:S01]  /*0410*/  FMUL R15, R15, R6 ;  /* 0x000000060f0f7220 */ /* 0x001fe20000400000 */
[----:B------:R-:W-:Y:S02]  /*0420*/  IMAD.SHL.U32 R7, R12, 0x80, RZ ;  /* 0x000000800c077824 */ /* 0x000fe400078e00ff */
[----:B-1----:R-:W-:Y:S01]  /*0430*/  FMUL R22, R22, R5 ;  /* 0x0000000516167220 */ /* 0x002fe20000400000 */
[----:B------:R-:W-:Y:S01]  /*0440*/  FMUL R15, R4, R15 ;  /* 0x0000000f040f7220 */ /* 0x000fe20000400000 */
[----:B------:R-:W-:Y:S02]  /*0450*/  LEA R5, R12, UR5, 0x4 ;  /* 0x000000050c057c11 */ /* 0x000fe4000f8e20ff */
[----:B------:R-:W-:Y:S01]  /*0460*/  FMUL R22, R3, R22 ;  /* 0x0000001603167220 */ /* 0x000fe20000400000 */
[----:B------:R-:W-:Y:S01]  /*0470*/  LOP3.LUT R14, R7, R14, RZ, 0xfc, !PT ;  /* 0x0000000e070e7212 */ /* 0x000fe200078efcff */
[----:B----4-:R-:W-:Y:S01]  /*0480*/  FFMA R15, R15, R10, R16 ;  /* 0x0000000a0f0f7223 */ /* 0x010fe20000000010 */
[----:B------:R-:W-:Y:S01]  /*0490*/  LEA.HI R7, R7, UR5, RZ, 0x1d ;  /* 0x0000000507077c11 */ /* 0x000fe2000f8fe8ff */
[----:B------:R-:W-:-:S02]  /*04a0*/  FFMA R22, R22, R11, R17 ;  /* 0x0000000b16167223 */ /* 0x000fc40000000011 */
[C---:B------:R-:W-:Y:S02]  /*04b0*/  IMAD R5, R14.reuse, 0x4, R5 ;  /* 0x000000040e057824 */ /* 0x040fe400078e0205 */
[----:B-----5:R-:W-:Y:S01]  /*04c0*/  FADD R8, R15, R8 ;  /* 0x000000080f087221 */ /* 0x020fe20000000000 */
[----:B------:R-:W-:Y:S01]  /*04d0*/  LEA R14, R14, R7, 0x2 ;  /* 0x000000070e0e7211 */ /* 0x000fe200078e10ff */
[----:B------:R-:W-:Y:S01]  /*04e0*/  FADD R9, R22, R9 ;  /* 0x0000000916097221 */ /* 0x000fe20000000000 */
[----:B------:R-:W-:Y:S02]  /*04f0*/  SHF.R.U32.HI R2, RZ, 0x5, R0 ;  /* 0x00000005ff027819 */ /* 0x000fe40000011600 */
[----:B------:R0:W-:Y:S02]  /*0500*/  STS [R5], R8 ;  /* 0x0000000805007388 */ /* 0x0001e40000000800 */
[----:B------:R-:W-:Y:S02]  /*0510*/  SGXT.U32 R2, R2, 0x2 ;  /* 0x000000020202781a */ /* 0x000fe40000000000 */
[----:B------:R0:W-:Y:S02]  /*0520*/  STS [R14+0x108], R9 ;  /* 0x000108090e007388 */ /* 0x0001e40000000800 */
[----:B------:R-:W-:-:S04]  /*0530*/  LOP3.LUT R2, R2, UR4, RZ, 0xfc, !PT ;  /* 0x0000000402027c12 */ /* 0x000fc8000f8efcff */
[----:B------:R-:W-:Y:S02]  /*0540*/  VIMNMX R6, R2, R13, !PT ;  /* 0x0000000d02067248 */ /* 0x000fe40007fe0100 */
[----:B------:R-:W-:Y:S01]  /*0550*/  SHF.R.U32.HI R3, RZ, 0x2, R0 ;  /* 0x00000002ff037819 */ /* 0x000fe20000011600 */
[----:B------:R-:W-:Y:S01]  /*0560*/  BAR.SYNC.DEFER_BLOCKING 0x0 ;  /* 0x0000000000007b1d */ /* 0x000fe20000010000 */
[----:B------:R-:W-:Y:S01]  /*0570*/  ISETP.GE.AND P0, PT, R6, 0x40, PT ;  /* 0x000000400600780c */ /* 0x000fe20003f06270 */
[----:B------:R-:W-:Y:S01]  /*0580*/  IMAD.SHL.U32 R0, R0, 0x8, RZ ;  /* 0x0000000800007824 */ /* 0x000fe200078e00ff */
[----:B------:R-:W-:-:S04]  /*0590*/  LOP3.LUT R3, R3, 0x18, RZ, 0xc0, !PT ;  /* 0x0000001803037812 */ /* 0x000fc800078ec0ff */
[----:B------:R-:W-:-:S04]  /*05a0*/  LOP3.LUT R0, R0, 0x3f8, RZ, 0xc0, !PT ;  /* 0x000003f800007812 */ /* 0x000fc800078ec0ff */
[----:B------:R-:W-:-:S03]  /*05b0*/  IADD3 R7, R0, UR5, R3 ;  /* 0x0000000500077c10 */ /* 0x000fc6000fffe003 */
[----:B0-----:R-:W-:Y:S05]  /*05c0*/  @P0 EXIT ;  /* 0x000000000000094d */ /* 0x001fea0003800000 */
[----:B------:R-:W0:Y:S01]  /*05d0*/  LDS.64 R8, [R7] ;  /* 0x0000000007087984 */ /* 0x000e220000000a00 */
[----:B------:R-:W-:Y:S01]  /*05e0*/  SHF.R.S32.HI R0, RZ, 0x1f, R13 ;  /* 0x0000001fff007819 */ /* 0x000fe2000001140d */
[----:B------:R-:W1:Y:S03]  /*05f0*/  LDC.64 R4, c[0x0][0x240] ;  /* 0x00009000ff047b82 */ /* 0x000e660000000a00 */
[----:B------:R-:W-:-:S04]  /*0600*/  LEA.HI R0, R0, R13, RZ, 0x4 ;  /* 0x0000000d00007211 */ /* 0x000fc800078f20ff */
[C---:B------:R-:W-:Y:S01]  /*0610*/  LOP3.LUT R6, R0.reuse, 0xfffffff0, RZ, 0xc0, !PT ;  /* 0xfffffff000067812 */ /* 0x040fe200078ec0ff */
[----:B------:R-:W-:-:S04]  /*0620*/  IMAD.SHL.U32 R0, R0, 0x40, RZ ;  /* 0x0000004000007824 */ /* 0x000fc800078e00ff */
[----:B------:R-:W-:Y:S01]  /*0630*/  IMAD.IADD R13, R13, 0x1, -R6 ;  /* 0x000000010d0d7824 */ /* 0x000fe200078e0a06 */
[----:B------:R-:W-:-:S04]  /*0640*/  LOP3.LUT R0, R0, 0xfffffc00, RZ, 0xc0, !PT ;  /* 0xfffffc0000007812 */ /* 0x000fc800078ec0ff */
[----:B------:R-:W-:-:S05]  /*0650*/  LEA R13, R2, R13, 0x4 ;  /* 0x0000000d020d7211 */ /* 0x000fca00078e20ff */
[----:B------:R-:W-:-:S04]  /*0660*/  IMAD.IADD R3, R13, 0x1, R0 ;  /* 0x000000010d037824 */ /* 0x000fc800078e0200 */
[----:B-1----:R-:W-:-:S05]  /*0670*/  IMAD.WIDE R2, R3, 0x4, R4 ;  /* 0x0000000403027825 */ /* 0x002fca00078e0204 */
[----:B0-----:R-:W-:Y:S01]  /*0680*/  STG.E.64 desc[UR8][R2.64], R8 ;  /* 0x0000000802007986 */ /* 0x001fe2000c101b08 */
[----:B------:R-:W-:Y:S05]  /*0690*/  EXIT ;  /* 0x000000000000794d */ /* 0x000fea0003800000 */
.L_x_0:
[----:B------:R-:W-:-:S00]  /*06a0*/  BRA `(.L_x_0) ;  /* 0xfffffffc00fc7947 */ /* 0x000fc0000383ffff */
[----:B------:R-:W-:-:S00]  /*06b0*/  NOP ;  /* 0x0000000000007918 */ /* 0x000fc00000000000 */
        /* <DEDUP_REMOVED lines=12> */
.L_x_1:


//--------------------- .nv.global.init           --------------------------
	.section	.nv.global.init,"aw",@progbits
.nv.global.init:
	.type		_$_str,@object
	.size		_$_str,(_$_str_$_2 - _$_str)
_$_str:
        /*0000*/ 	.byte	0x5f, 0x5f, 0x43, 0x55, 0x44, 0x41, 0x5f, 0x46, 0x54, 0x5a, 0x00
	.type		_$_str_$_2,@object
	.size		_$_str_$_2,(.L_1 - _$_str_$_2)
_$_str_$_2:
        /*000b*/ 	.byte	0x5f, 0x5f, 0x43, 0x55, 0x44, 0x41, 0x5f, 0x50, 0x52, 0x45, 0x43, 0x5f, 0x53, 0x51, 0x52, 0x54
        /*001b*/ 	.byte	0x00
.L_1:


//--------------------- .nv.shared.triton_poi_fused__native_batch_norm_legit_no_training_add_16 --------------------------
	.section	.nv.shared.triton_poi_fused__native_batch_norm_legit_no_training_add_16,"aw",@nobits
	.sectionflags	@""
	.align	16
	.zero		1024


//--------------------- .nv.constant0.triton_poi_fused__native_batch_norm_legit_no_training_add_16 --------------------------
	.section	.nv.constant0.triton_poi_fused__native_batch_norm_legit_no_training_add_16,"a",@progbits
	.sectionflags	@""
	.align	4
.nv.constant0.triton_poi_fused__native_batch_norm_legit_no_training_add_16:
	.zero		592
